	.headerflags	@"EF_CUDA_TEXMODE_UNIFIED EF_CUDA_64BIT_ADDRESS EF_CUDA_ACCELERATORS EF_CUDA_SM90 EF_CUDA_VIRTUAL_SM(EF_CUDA_SM90)"
	.elftype	@"ET_EXEC"


//--------------------- .nv.info                  --------------------------
	.section	.nv.info,"",@"SHT_CUDA_INFO"
	.align	4


	//----- nvinfo : EIATTR_REGCOUNT
	.align		4
        /*0000*/ 	.byte	0x04, 0x2f
        /*0002*/ 	.short	(.L_2 - .L_1)
	.align		4
.L_1:
        /*0004*/ 	.word	index@(triton_poi_fused_native_group_norm_relu_27)
        /*0008*/ 	.word	0x00000012


	//----- nvinfo : EIATTR_MIN_STACK_SIZE
	.align		4
.L_2:
        /*000c*/ 	.byte	0x04, 0x12
        /*000e*/ 	.short	(.L_4 - .L_3)
	.align		4
.L_3:
        /*0010*/ 	.word	index@(triton_poi_fused_native_group_norm_relu_27)
        /*0014*/ 	.word	0x00000000


	//----- nvinfo : EIATTR_FRAME_SIZE
	.align		4
.L_4:
        /*0018*/ 	.byte	0x04, 0x11
        /*001a*/ 	.short	(.L_6 - .L_5)
	.align		4
.L_5:
        /*001c*/ 	.word	index@(triton_poi_fused_native_group_norm_relu_27)
        /*0020*/ 	.word	0x00000000


	//----- nvinfo : EIATTR_MIN_STACK_SIZE
	.align		4
.L_6:
        /*0024*/ 	.byte	0x04, 0x12
        /*0026*/ 	.short	(.L_8 - .L_7)
	.align		4
.L_7:
        /*0028*/ 	.word	index@(triton_poi_fused_native_group_norm_relu_27)
        /*002c*/ 	.word	0x00000000
.L_8:


//--------------------- .nv.info.triton_poi_fused_native_group_norm_relu_27 --------------------------
	.section	.nv.info.triton_poi_fused_native_group_norm_relu_27,"",@"SHT_CUDA_INFO"
	.sectionflags	@""
	.align	4


	//----- nvinfo : EIATTR_CUDA_API_VERSION
	.align		4
        /*0000*/ 	.byte	0x04, 0x37
        /*0002*/ 	.short	(.L_10 - .L_9)
.L_9:
        /*0004*/ 	.word	0x0000007c


	//----- nvinfo : EIATTR_KPARAM_INFO
	.align		4
.L_10:
        /*0008*/ 	.byte	0x04, 0x17
        /*000a*/ 	.short	(.L_12 - .L_11)
.L_11:
        /*000c*/ 	.word	0x00000000
        /*0010*/ 	.short	0x0006
        /*0012*/ 	.short	0x0030
        /*0014*/ 	.byte	0x00, 0xf0, 0x11, 0x00


	//----- nvinfo : EIATTR_KPARAM_INFO
	.align		4
.L_12:
        /*0018*/ 	.byte	0x04, 0x17
        /*001a*/ 	.short	(.L_14 - .L_13)
.L_13:
        /*001c*/ 	.word	0x00000000
        /*0020*/ 	.short	0x0005
        /*0022*/ 	.short	0x0028
        /*0024*/ 	.byte	0x00, 0xf4, 0x21, 0x00


	//----- nvinfo : EIATTR_KPARAM_INFO
	.align		4
.L_14:
        /*0028*/ 	.byte	0x04, 0x17
        /*002a*/ 	.short	(.L_16 - .L_15)
.L_15:
        /*002c*/ 	.word	0x00000000
        /*0030*/ 	.short	0x0004
        /*0032*/ 	.short	0x0020
        /*0034*/ 	.byte	0x00, 0xf4, 0x21, 0x00


	//----- nvinfo : EIATTR_KPARAM_INFO
	.align		4
.L_16:
        /*0038*/ 	.byte	0x04, 0x17
        /*003a*/ 	.short	(.L_18 - .L_17)
.L_17:
        /*003c*/ 	.word	0x00000000
        /*0040*/ 	.short	0x0003
        /*0042*/ 	.short	0x0018
        /*0044*/ 	.byte	0x00, 0xf4, 0x21, 0x00


	//----- nvinfo : EIATTR_KPARAM_INFO
	.align		4
.L_18:
        /*0048*/ 	.byte	0x04, 0x17
        /*004a*/ 	.short	(.L_20 - .L_19)
.L_19:
        /*004c*/ 	.word	0x00000000
        /*0050*/ 	.short	0x0002
        /*0052*/ 	.short	0x0010
        /*0054*/ 	.byte	0x00, 0xf4, 0x21, 0x00


	//----- nvinfo : EIATTR_KPARAM_INFO
	.align		4
.L_20:
        /*0058*/ 	.byte	0x04, 0x17
        /*005a*/ 	.short	(.L_22 - .L_21)
.L_21:
        /*005c*/ 	.word	0x00000000
        /*0060*/ 	.short	0x0001
        /*0062*/ 	.short	0x0008
        /*0064*/ 	.byte	0x00, 0xf4, 0x21, 0x00


	//----- nvinfo : EIATTR_KPARAM_INFO
	.align		4
.L_22:
        /*0068*/ 	.byte	0x04, 0x17
        /*006a*/ 	.short	(.L_24 - .L_23)
.L_23:
        /*006c*/ 	.word	0x00000000
        /*0070*/ 	.short	0x0000
        /*0072*/ 	.short	0x0000
        /*0074*/ 	.byte	0x00, 0xf4, 0x21, 0x00


	//----- nvinfo : EIATTR_SPARSE_MMA_MASK
	.align		4
.L_24:
        /*0078*/ 	.byte	0x03, 0x50
        /*007a*/ 	.short	0x0000


	//----- nvinfo : EIATTR_MAXREG_COUNT
	.align		4
        /*007c*/ 	.byte	0x03, 0x1b
        /*007e*/ 	.short	0x00ff


	//----- nvinfo : EIATTR_EXIT_INSTR_OFFSETS
	.align		4
        /*0080*/ 	.byte	0x04, 0x1c
        /*0082*/ 	.short	(.L_26 - .L_25)


	//   ....[0]....
.L_25:
        /*0084*/ 	.word	0x00000300


	//----- nvinfo : EIATTR_REQNTID
	.align		4
.L_26:
        /*0088*/ 	.byte	0x04, 0x10
        /*008a*/ 	.short	(.L_28 - .L_27)
.L_27:
        /*008c*/ 	.word	0x00000080
        /*0090*/ 	.word	0x00000001
        /*0094*/ 	.word	0x00000001


	//----- nvinfo : EIATTR_CBANK_PARAM_SIZE
	.align		4
.L_28:
        /*0098*/ 	.byte	0x03, 0x19
        /*009a*/ 	.short	0x0034


	//----- nvinfo : EIATTR_PARAM_CBANK
	.align		4
        /*009c*/ 	.byte	0x04, 0x0a
        /*009e*/ 	.short	(.L_30 - .L_29)
	.align		4
.L_29:
        /*00a0*/ 	.word	index@(.nv.constant0.triton_poi_fused_native_group_norm_relu_27)
        /*00a4*/ 	.short	0x0210
        /*00a6*/ 	.short	0x0034


	//----- nvinfo : EIATTR_SW_WAR
	.align		4
.L_30:
        /*00a8*/ 	.byte	0x04, 0x36
        /*00aa*/ 	.short	(.L_32 - .L_31)
.L_31:
        /*00ac*/ 	.word	0x00000008
.L_32:


//--------------------- .nv.callgraph             --------------------------
	.section	.nv.callgraph,"",@"SHT_CUDA_CALLGRAPH"
	.align	4
	.sectionentsize	8
	.align		4
        /*0000*/ 	.word	0x00000000
	.align		4
        /*0004*/ 	.word	0xffffffff
	.align		4
        /*0008*/ 	.word	0x00000000
	.align		4
        /*000c*/ 	.word	0xfffffffe
	.align		4
        /*0010*/ 	.word	0x00000000
	.align		4
        /*0014*/ 	.word	0xfffffffd
	.align		4
        /*0018*/ 	.word	0x00000000
	.align		4
        /*001c*/ 	.word	0xfffffffc


//--------------------- .nv.constant4             --------------------------
	.section	.nv.constant4,"a",@progbits
	.align	8
	.align		8
.nv.constant4:
        /*0000*/ 	.dword	_$_str


//--------------------- .text.triton_poi_fused_native_group_norm_relu_27 --------------------------
	.section	.text.triton_poi_fused_native_group_norm_relu_27,"ax",@progbits
	.align	128
        .global         triton_poi_fused_native_group_norm_relu_27
        .type           triton_poi_fused_native_group_norm_relu_27,@function
        .size           triton_poi_fused_native_group_norm_relu_27,(.L_x_1 - triton_poi_fused_native_group_norm_relu_27)
        .other          triton_poi_fused_native_group_norm_relu_27,@"STO_CUDA_ENTRY STV_DEFAULT"
triton_poi_fused_native_group_norm_relu_27:
.text.triton_poi_fused_native_group_norm_relu_27:
[----:B------:R-:W-:Y:S01]  /*0000*/  LDC R1, c[0x0][0x28] ;  /* 0x00000a00ff017b82 */ /* 0x000fe20000000800 */
[----:B------:R-:W1:Y:S07]  /*0010*/  S2R R0, SR_TID.X ;  /* 0x0000000000007919 */ /* 0x000e6e0000002100 */
[----:B------:R-:W2:Y:S01]  /*0020*/  LDC.64 R10, c[0x0][0x220] ;  /* 0x00008800ff0a7b82 */ /* 0x000ea20000000a00 */
[----:B------:R-:W-:Y:S01]  /*0030*/  ULDC.64 UR4, c[0x0][0x208] ;  /* 0x0000820000047ab9 */ /* 0x000fe20000000a00 */
[----:B------:R-:W3:Y:S06]  /*0040*/  S2R R3, SR_CTAID.X ;  /* 0x0000000000037919 */ /* 0x000eec0000002500 */
[----:B------:R-:W4:Y:S08]  /*0050*/  LDC.64 R8, c[0x0][0x218] ;  /* 0x00008600ff087b82 */ /* 0x000f300000000a00 */
[----:B------:R-:W5:Y:S08]  /*0060*/  LDC.64 R6, c[0x0][0x210] ;  /* 0x00008400ff067b82 */ /* 0x000f700000000a00 */
[----:B------:R-:W5:Y:S01]  /*0070*/  LDC.64 R4, c[0x0][0x230] ;  /* 0x00008c00ff047b82 */ /* 0x000f620000000a00 */
[----:B-1----:R-:W-:Y:S01]  /*0080*/  IMAD.SHL.U32 R0, R0, 0x2, RZ ;  /* 0x0000000200007824 */ /* 0x002fe200078e00ff */
[----:B---3--:R-:W-:-:S04]  /*0090*/  SHF.R.S32.HI R13, RZ, 0x17, R3 ;  /* 0x00000017ff0d7819 */ /* 0x008fc80000011403 */
[----:B------:R-:W-:Y:S02]  /*00a0*/  LOP3.LUT R0, R0, 0xfe, RZ, 0xc0, !PT ;  /* 0x000000fe00007812 */ /* 0x000fe400078ec0ff */
[----:B------:R-:W-:-:S03]  /*00b0*/  SGXT R13, R13, 0x1 ;  /* 0x000000010d0d781a */ /* 0x000fc60000000200 */
[----:B------:R-:W-:-:S05]  /*00c0*/  IMAD R0, R3, 0x100, R0 ;  /* 0x0000010003007824 */ /* 0x000fca00078e0200 */
[CC--:B------:R-:W-:Y:S02]  /*00d0*/  LEA.HI R2, R13.reuse, R0.reuse, RZ, 0x6 ;  /* 0x000000000d027211 */ /* 0x0c0fe400078f30ff */
[----:B------:R-:W-:Y:S02]  /*00e0*/  LEA.HI R13, R13, R0, RZ, 0x4 ;  /* 0x000000000d0d7211 */ /* 0x000fe400078f20ff */
[----:B------:R-:W-:Y:S02]  /*00f0*/  SHF.R.S32.HI R15, RZ, 0x6, R2 ;  /* 0x00000006ff0f7819 */ /* 0x000fe40000011402 */
[----:B------:R-:W1:Y:S03]  /*0100*/  LDC.64 R2, c[0x0][0x228] ;  /* 0x00008a00ff027b82 */ /* 0x000e660000000a00 */
[----:B--2---:R-:W-:Y:S01]  /*0110*/  IMAD.WIDE R10, R15, 0x4, R10 ;  /* 0x000000040f0a7825 */ /* 0x004fe200078e020a */
[----:B------:R-:W-:-:S02]  /*0120*/  SHF.R.S32.HI R12, RZ, 0x4, R13 ;  /* 0x00000004ff0c7819 */ /* 0x000fc4000001140d */
[----:B------:R-:W-:-:S03]  /*0130*/  SHF.R.S32.HI R13, RZ, 0x1f, R13 ;  /* 0x0000001fff0d7819 */ /* 0x000fc6000001140d */
[----:B------:R2:W3:Y:S01]  /*0140*/  LDG.E.EL R10, desc[UR4][R10.64] ;  /* 0x000000040a0a7981 */ /* 0x0004e2000c2e1900 */
[----:B------:R-:W-:Y:S01]  /*0150*/  LEA.HI R13, R13, R12, RZ, 0x7 ;  /* 0x0000000c0d0d7211 */ /* 0x000fe200078f38ff */
[----:B----4-:R-:W-:-:S03]  /*0160*/  IMAD.WIDE R8, R15, 0x4, R8 ;  /* 0x000000040f087825 */ /* 0x010fc600078e0208 */
[----:B------:R-:W-:Y:S01]  /*0170*/  LOP3.LUT R13, R13, 0xffffff80, RZ, 0xc0, !PT ;  /* 0xffffff800d0d7812 */ /* 0x000fe200078ec0ff */
[----:B-----5:R-:W-:Y:S02]  /*0180*/  IMAD.WIDE R6, R0, 0x4, R6 ;  /* 0x0000000400067825 */ /* 0x020fe400078e0206 */
[----:B------:R-:W4:Y:S01]  /*0190*/  LDG.E.EL R8, desc[UR4][R8.64] ;  /* 0x0000000408087981 */ /* 0x000f22000c2e1900 */
[----:B------:R-:W-:-:S03]  /*01a0*/  IADD3 R13, R12, -R13, RZ ;  /* 0x8000000d0c0d7210 */ /* 0x000fc60007ffe0ff */
[----:B------:R-:W4:Y:S02]  /*01b0*/  LDG.E.64 R6, desc[UR4][R6.64] ;  /* 0x0000000406067981 */ /* 0x000f24000c1e1b00 */
[----:B0-----:R-:W-:-:S04]  /*01c0*/  IMAD.WIDE R4, R13, 0x4, R4 ;  /* 0x000000040d047825 */ /* 0x001fc800078e0204 */
[----:B-1----:R-:W-:Y:S02]  /*01d0*/  IMAD.WIDE R2, R13, 0x4, R2 ;  /* 0x000000040d027825 */ /* 0x002fe400078e0202 */
[----:B------:R-:W5:Y:S04]  /*01e0*/  LDG.E.EL R5, desc[UR4][R4.64] ;  /* 0x0000000404057981 */ /* 0x000f68000c2e1900 */
[----:B------:R-:W5:Y:S01]  /*01f0*/  LDG.E.EL R2, desc[UR4][R2.64] ;  /* 0x0000000402027981 */ /* 0x000f62000c2e1900 */
[----:B--2---:R-:W-:-:S10]  /*0200*/  HFMA2.MMA R11, -RZ, RZ, 1.125, 0 ;  /* 0x3c800000ff0b7435 */ /* 0x004fd400000001ff */
[----:B---3--:R-:W-:Y:S02]  /*0210*/  FFMA R12, R10, R11, 9.9999997473787516356e-06 ;  /* 0x3727c5ac0a0c7423 */ /* 0x008fe4000000000b */
[----:B------:R-:W0:Y:S04]  /*0220*/  LDC.64 R10, c[0x0][0x238] ;  /* 0x00008e00ff0a7b82 */ /* 0x000e280000000a00 */
[----:B------:R-:W1:Y:S01]  /*0230*/  MUFU.RSQ R12, R12 ;  /* 0x0000000c000c7308 */ /* 0x000e620000001400 */
[--C-:B----4-:R-:W-:Y:S01]  /*0240*/  FADD R13, R6, -R8.reuse ;  /* 0x80000008060d7221 */ /* 0x110fe20000000000 */
[----:B------:R-:W-:-:S03]  /*0250*/  FADD R9, R7, -R8 ;  /* 0x8000000807097221 */ /* 0x000fc60000000000 */
[C---:B-1----:R-:W-:Y:S01]  /*0260*/  FMUL R13, R12.reuse, R13 ;  /* 0x0000000d0c0d7220 */ /* 0x042fe20000400000 */
[----:B------:R-:W-:-:S03]  /*0270*/  FMUL R6, R12, R9 ;  /* 0x000000090c067220 */ /* 0x000fc60000400000 */
[C-C-:B-----5:R-:W-:Y:S01]  /*0280*/  FFMA R13, R2.reuse, R13, R5.reuse ;  /* 0x0000000d020d7223 */ /* 0x160fe20000000005 */
[----:B------:R-:W-:-:S04]  /*0290*/  FFMA R6, R2, R6, R5 ;  /* 0x0000000602067223 */ /* 0x000fc80000000005 */
[C---:B------:R-:W-:Y:S02]  /*02a0*/  FSETP.GEU.AND P0, PT, R13.reuse, RZ, PT ;  /* 0x000000ff0d00720b */ /* 0x040fe40003f0e000 */
[----:B------:R-:W-:Y:S01]  /*02b0*/  FSETP.GEU.AND P1, PT, R6, RZ, PT ;  /* 0x000000ff0600720b */ /* 0x000fe20003f2e000 */
[----:B0-----:R-:W-:Y:S01]  /*02c0*/  IMAD.WIDE R2, R0, 0x4, R10 ;  /* 0x0000000400027825 */ /* 0x001fe200078e020a */
[----:B------:R-:W-:Y:S02]  /*02d0*/  FSEL R4, R13, RZ, P0 ;  /* 0x000000ff0d047208 */ /* 0x000fe40000000000 */
[----:B------:R-:W-:-:S05]  /*02e0*/  FSEL R5, R6, RZ, P1 ;  /* 0x000000ff06057208 */ /* 0x000fca0000800000 */
[----:B------:R-:W-:Y:S01]  /*02f0*/  STG.E.64 desc[UR4][R2.64], R4 ;  /* 0x0000000402007986 */ /* 0x000fe2000c101b04 */
[----:B------:R-:W-:Y:S05]  /*0300*/  EXIT ;  /* 0x000000000000794d */ /* 0x000fea0003800000 */
.L_x_0:
[----:B------:R-:W-:-:S00]  /*0310*/  BRA `(.L_x_0) ;  /* 0xfffffffc00fc7947 */ /* 0x000fc0000383ffff */
[----:B------:R-:W-:-:S00]  /*0320*/  NOP ;  /* 0x0000000000007918 */ /* 0x000fc00000000000 */
        /* <DEDUP_REMOVED lines=13> */
.L_x_1:


//--------------------- .nv.global.init           --------------------------
	.section	.nv.global.init,"aw",@progbits
.nv.global.init:
	.type		_$_str,@object
	.size		_$_str,(.L_0 - _$_str)
_$_str:
        /*0000*/ 	.byte	0x5f, 0x5f, 0x43, 0x55, 0x44, 0x41, 0x5f, 0x46, 0x54, 0x5a, 0x00
.L_0:


//--------------------- .nv.constant0.triton_poi_fused_native_group_norm_relu_27 --------------------------
	.section	.nv.constant0.triton_poi_fused_native_group_norm_relu_27,"a",@progbits
	.sectionflags	@""
	.align	4
.nv.constant0.triton_poi_fused_native_group_norm_relu_27:
	.zero		580
